	.headerflags	@"EF_CUDA_TEXMODE_UNIFIED EF_CUDA_64BIT_ADDRESS EF_CUDA_ACCELERATORS EF_CUDA_SM90 EF_CUDA_VIRTUAL_SM(EF_CUDA_SM90)"
	.elftype	@"ET_EXEC"


//--------------------- .nv.info                  --------------------------
	.section	.nv.info,"",@"SHT_CUDA_INFO"
	.align	4


	//----- nvinfo : EIATTR_REGCOUNT
	.align		4
        /*0000*/ 	.byte	0x04, 0x2f
        /*0002*/ 	.short	(.L_1 - .L_0)
	.align		4
.L_0:
        /*0004*/ 	.word	index@(triton_poi_fused_convolution_5)
        /*0008*/ 	.word	0x00000019


	//----- nvinfo : EIATTR_MIN_STACK_SIZE
	.align		4
.L_1:
        /*000c*/ 	.byte	0x04, 0x12
        /*000e*/ 	.short	(.L_3 - .L_2)
	.align		4
.L_2:
        /*0010*/ 	.word	index@(triton_poi_fused_convolution_5)
        /*0014*/ 	.word	0x00000000


	//----- nvinfo : EIATTR_FRAME_SIZE
	.align		4
.L_3:
        /*0018*/ 	.byte	0x04, 0x11
        /*001a*/ 	.short	(.L_5 - .L_4)
	.align		4
.L_4:
        /*001c*/ 	.word	index@(triton_poi_fused_convolution_5)
        /*0020*/ 	.word	0x00000000


	//----- nvinfo : EIATTR_MIN_STACK_SIZE
	.align		4
.L_5:
        /*0024*/ 	.byte	0x04, 0x12
        /*0026*/ 	.short	(.L_7 - .L_6)
	.align		4
.L_6:
        /*0028*/ 	.word	index@(triton_poi_fused_convolution_5)
        /*002c*/ 	.word	0x00000000
.L_7:


//--------------------- .nv.info.triton_poi_fused_convolution_5 --------------------------
	.section	.nv.info.triton_poi_fused_convolution_5,"",@"SHT_CUDA_INFO"
	.sectionflags	@""
	.align	4


	//----- nvinfo : EIATTR_CUDA_API_VERSION
	.align		4
        /*0000*/ 	.byte	0x04, 0x37
        /*0002*/ 	.short	(.L_9 - .L_8)
.L_8:
        /*0004*/ 	.word	0x0000007c


	//----- nvinfo : EIATTR_KPARAM_INFO
	.align		4
.L_9:
        /*0008*/ 	.byte	0x04, 0x17
        /*000a*/ 	.short	(.L_11 - .L_10)
.L_10:
        /*000c*/ 	.word	0x00000000
        /*0010*/ 	.short	0x0003
        /*0012*/ 	.short	0x0014
        /*0014*/ 	.byte	0x00, 0xf0, 0x11, 0x00


	//----- nvinfo : EIATTR_KPARAM_INFO
	.align		4
.L_11:
        /*0018*/ 	.byte	0x04, 0x17
        /*001a*/ 	.short	(.L_13 - .L_12)
.L_12:
        /*001c*/ 	.word	0x00000000
        /*0020*/ 	.short	0x0002
        /*0022*/ 	.short	0x0010
        /*0024*/ 	.byte	0x00, 0xf0, 0x11, 0x00


	//----- nvinfo : EIATTR_KPARAM_INFO
	.align		4
.L_13:
        /*0028*/ 	.byte	0x04, 0x17
        /*002a*/ 	.short	(.L_15 - .L_14)
.L_14:
        /*002c*/ 	.word	0x00000000
        /*0030*/ 	.short	0x0001
        /*0032*/ 	.short	0x0008
        /*0034*/ 	.byte	0x00, 0xf4, 0x21, 0x00


	//----- nvinfo : EIATTR_KPARAM_INFO
	.align		4
.L_15:
        /*0038*/ 	.byte	0x04, 0x17
        /*003a*/ 	.short	(.L_17 - .L_16)
.L_16:
        /*003c*/ 	.word	0x00000000
        /*0040*/ 	.short	0x0000
        /*0042*/ 	.short	0x0000
        /*0044*/ 	.byte	0x00, 0xf4, 0x21, 0x00


	//----- nvinfo : EIATTR_SPARSE_MMA_MASK
	.align		4
.L_17:
        /*0048*/ 	.byte	0x03, 0x50
        /*004a*/ 	.short	0x0000


	//----- nvinfo : EIATTR_MAXREG_COUNT
	.align		4
        /*004c*/ 	.byte	0x03, 0x1b
        /*004e*/ 	.short	0x00ff


	//----- nvinfo : EIATTR_EXIT_INSTR_OFFSETS
	.align		4
        /*0050*/ 	.byte	0x04, 0x1c
        /*0052*/ 	.short	(.L_19 - .L_18)


	//   ....[0]....
.L_18:
        /*0054*/ 	.word	0x00000530


	//   ....[1]....
        /*0058*/ 	.word	0x000005b0


	//----- nvinfo : EIATTR_REQNTID
	.align		4
.L_19:
        /*005c*/ 	.byte	0x04, 0x10
        /*005e*/ 	.short	(.L_21 - .L_20)
.L_20:
        /*0060*/ 	.word	0x00000080
        /*0064*/ 	.word	0x00000001
        /*0068*/ 	.word	0x00000001


	//----- nvinfo : EIATTR_CBANK_PARAM_SIZE
	.align		4
.L_21:
        /*006c*/ 	.byte	0x03, 0x19
        /*006e*/ 	.short	0x0018


	//----- nvinfo : EIATTR_PARAM_CBANK
	.align		4
        /*0070*/ 	.byte	0x04, 0x0a
        /*0072*/ 	.short	(.L_23 - .L_22)
	.align		4
.L_22:
        /*0074*/ 	.word	index@(.nv.constant0.triton_poi_fused_convolution_5)
        /*0078*/ 	.short	0x0210
        /*007a*/ 	.short	0x0018


	//----- nvinfo : EIATTR_SW_WAR
	.align		4
.L_23:
        /*007c*/ 	.byte	0x04, 0x36
        /*007e*/ 	.short	(.L_25 - .L_24)
.L_24:
        /*0080*/ 	.word	0x00000008
.L_25:


//--------------------- .nv.callgraph             --------------------------
	.section	.nv.callgraph,"",@"SHT_CUDA_CALLGRAPH"
	.align	4
	.sectionentsize	8
	.align		4
        /*0000*/ 	.word	0x00000000
	.align		4
        /*0004*/ 	.word	0xffffffff
	.align		4
        /*0008*/ 	.word	0x00000000
	.align		4
        /*000c*/ 	.word	0xfffffffe
	.align		4
        /*0010*/ 	.word	0x00000000
	.align		4
        /*0014*/ 	.word	0xfffffffd
	.align		4
        /*0018*/ 	.word	0x00000000
	.align		4
        /*001c*/ 	.word	0xfffffffc


//--------------------- .text.triton_poi_fused_convolution_5 --------------------------
	.section	.text.triton_poi_fused_convolution_5,"ax",@progbits
	.sectionflags	@"SHF_BARRIERS=1"
	.align	128
        .global         triton_poi_fused_convolution_5
        .type           triton_poi_fused_convolution_5,@function
        .size           triton_poi_fused_convolution_5,(.L_x_1 - triton_poi_fused_convolution_5)
        .other          triton_poi_fused_convolution_5,@"STO_CUDA_ENTRY STV_DEFAULT"
triton_poi_fused_convolution_5:
.text.triton_poi_fused_convolution_5:
[----:B------:R-:W0:Y:S02]  /*0000*/  LDC R1, c[0x0][0x28] ;  /* 0x00000a00ff017b82 */ /* 0x000e240000000800 */
[----:B------:R-:W1:Y:S01]  /*0010*/  S2R R0, SR_CTAID.Y ;  /* 0x0000000000007919 */ /* 0x000e620000002600 */
[----:B------:R-:W2:Y:S01]  /*0020*/  LDC.64 R8, c[0x0][0x210] ;  /* 0x00008400ff087b82 */ /* 0x000ea20000000a00 */
[----:B------:R-:W-:Y:S01]  /*0030*/  ULDC.64 UR6, c[0x0][0x208] ;  /* 0x0000820000067ab9 */ /* 0x000fe20000000a00 */
[----:B------:R-:W3:Y:S01]  /*0040*/  S2R R12, SR_TID.X ;  /* 0x00000000000c7919 */ /* 0x000ee20000002100 */
[----:B------:R-:W4:Y:S01]  /*0050*/  S2R R2, SR_CTAID.X ;  /* 0x0000000000027919 */ /* 0x000f220000002500 */
[----:B-1----:R-:W-:Y:S02]  /*0060*/  IMAD.SHL.U32 R0, R0, 0x20, RZ ;  /* 0x0000002000007824 */ /* 0x002fe400078e00ff */
[----:B---3--:R-:W-:Y:S02]  /*0070*/  IMAD.SHL.U32 R17, R12, 0x4, RZ ;  /* 0x000000040c117824 */ /* 0x008fe400078e00ff */
[----:B----4-:R-:W-:-:S03]  /*0080*/  IMAD.SHL.U32 R2, R2, 0x20, RZ ;  /* 0x0000002002027824 */ /* 0x010fc600078e00ff */
[----:B------:R-:W-:-:S04]  /*0090*/  LOP3.LUT R4, R0, 0x1c, R17, 0xf8, !PT ;  /* 0x0000001c00047812 */ /* 0x000fc800078ef811 */
[----:B------:R-:W-:Y:S02]  /*00a0*/  SHF.R.S32.HI R3, RZ, 0x1f, R4 ;  /* 0x0000001fff037819 */ /* 0x000fe40000011404 */
[----:B------:R-:W-:Y:S02]  /*00b0*/  ISETP.GE.AND P0, PT, R4, 0x200, PT ;  /* 0x000002000400780c */ /* 0x000fe40003f06270 */
[----:B------:R-:W-:Y:S02]  /*00c0*/  LEA.HI R5, R3, R4, RZ, 0x7 ;  /* 0x0000000403057211 */ /* 0x000fe400078f38ff */
[----:B------:R-:W-:Y:S02]  /*00d0*/  SHF.R.U32.HI R3, RZ, 0x3, R12 ;  /* 0x00000003ff037819 */ /* 0x000fe4000001160c */
[C---:B------:R-:W-:Y:S01]  /*00e0*/  LOP3.LUT R7, R5.reuse, 0xffffff80, RZ, 0xc0, !PT ;  /* 0xffffff8005077812 */ /* 0x040fe200078ec0ff */
[----:B------:R-:W-:Y:S01]  /*00f0*/  IMAD.SHL.U32 R6, R5, 0x40, RZ ;  /* 0x0000004005067824 */ /* 0x000fe200078e00ff */
[----:B------:R-:W-:-:S04]  /*0100*/  SGXT.U32 R3, R3, 0x4 ;  /* 0x000000040303781a */ /* 0x000fc80000000000 */
[----:B------:R-:W-:Y:S02]  /*0110*/  LOP3.LUT R6, R6, 0xffffe000, RZ, 0xc0, !PT ;  /* 0xffffe00006067812 */ /* 0x000fe400078ec0ff */
[----:B------:R-:W-:Y:S02]  /*0120*/  LOP3.LUT R5, R2, R3, RZ, 0xfc, !PT ;  /* 0x0000000302057212 */ /* 0x000fe400078efcff */
[----:B------:R-:W-:Y:S02]  /*0130*/  IADD3 R11, R6, R4, -R7 ;  /* 0x00000004060b7210 */ /* 0x000fe40007ffe807 */
[----:B------:R-:W-:Y:S02]  /*0140*/  CS2R R6, SRZ ;  /* 0x0000000000067805 */ /* 0x000fe4000001ff00 */
[C---:B------:R-:W-:Y:S02]  /*0150*/  ISETP.LT.AND P1, PT, R5.reuse, 0x40, !P0 ;  /* 0x000000400500780c */ /* 0x040fe40004721270 */
[----:B------:R-:W-:Y:S01]  /*0160*/  LOP3.LUT R10, R2, 0x10, R3, 0xfe, !PT ;  /* 0x00000010020a7812 */ /* 0x000fe200078efe03 */
[----:B------:R-:W-:Y:S01]  /*0170*/  IMAD R15, R5, 0x80, R11 ;  /* 0x00000080050f7824 */ /* 0x000fe200078e020b */
[----:B------:R-:W-:-:S02]  /*0180*/  CS2R R4, SRZ ;  /* 0x0000000000047805 */ /* 0x000fc4000001ff00 */
[C---:B------:R-:W-:Y:S01]  /*0190*/  ISETP.LT.AND P0, PT, R10.reuse, 0x40, !P0 ;  /* 0x000000400a00780c */ /* 0x040fe20004701270 */
[----:B------:R-:W-:Y:S02]  /*01a0*/  IMAD R19, R10, 0x80, R11 ;  /* 0x000000800a137824 */ /* 0x000fe400078e020b */
[----:B--2---:R-:W-:Y:S01]  /*01b0*/  IMAD.WIDE R14, R15, 0x4, R8 ;  /* 0x000000040f0e7825 */ /* 0x004fe200078e0208 */
[----:B------:R-:W-:-:S03]  /*01c0*/  CS2R R10, SRZ ;  /* 0x00000000000a7805 */ /* 0x000fc6000001ff00 */
[----:B------:R-:W-:Y:S01]  /*01d0*/  IMAD.WIDE R18, R19, 0x4, R8 ;  /* 0x0000000413127825 */ /* 0x000fe200078e0208 */
[----:B------:R-:W-:Y:S01]  /*01e0*/  CS2R R8, SRZ ;  /* 0x0000000000087805 */ /* 0x000fe2000001ff00 */
[----:B------:R1:W2:Y:S05]  /*01f0*/  @P1 LDG.E.EL.128 R4, desc[UR6][R14.64] ;  /* 0x000000060e041981 */ /* 0x0002aa000c2e1d00 */
[----:B------:R3:W4:Y:S01]  /*0200*/  @P0 LDG.E.EL.128 R8, desc[UR6][R18.64] ;  /* 0x0000000612080981 */ /* 0x000722000c2e1d00 */
[----:B------:R-:W5:Y:S01]  /*0210*/  S2UR UR5, SR_CgaCtaId ;  /* 0x00000000000579c3 */ /* 0x000f620000008800 */
[----:B------:R-:W-:Y:S01]  /*0220*/  IMAD.SHL.U32 R13, R12, 0x80, RZ ;  /* 0x000000800c0d7824 */ /* 0x000fe200078e00ff */
[----:B------:R-:W-:Y:S01]  /*0230*/  UMOV UR4, 0x400 ;  /* 0x0000040000047882 */ /* 0x000fe20000000000 */
[----:B------:R-:W-:-:S03]  /*0240*/  SHF.R.U32.HI R16, RZ, 0x1, R12 ;  /* 0x00000001ff107819 */ /* 0x000fc6000001160c */
[----:B------:R-:W-:Y:S02]  /*0250*/  LOP3.LUT R12, R13, 0x380, RZ, 0xc0, !PT ;  /* 0x000003800d0c7812 */ /* 0x000fe400078ec0ff */
[----:B------:R-:W-:Y:S02]  /*0260*/  LOP3.LUT R22, R16, 0x3c, RZ, 0xc0, !PT ;  /* 0x0000003c10167812 */ /* 0x000fe400078ec0ff */
[C---:B-1----:R-:W-:Y:S02]  /*0270*/  LOP3.LUT R14, R12.reuse, 0x20, RZ, 0xfc, !PT ;  /* 0x000000200c0e7812 */ /* 0x042fe400078efcff */
[C---:B------:R-:W-:Y:S02]  /*0280*/  LOP3.LUT R15, R12.reuse, 0x40, RZ, 0xfc, !PT ;  /* 0x000000400c0f7812 */ /* 0x040fe400078efcff */
[C---:B------:R-:W-:Y:S02]  /*0290*/  LOP3.LUT R13, R12.reuse, R3, RZ, 0xfc, !PT ;  /* 0x000000030c0d7212 */ /* 0x040fe400078efcff */
[----:B---3--:R-:W-:Y:S01]  /*02a0*/  LOP3.LUT R18, R12, 0x60, RZ, 0xfc, !PT ;  /* 0x000000600c127812 */ /* 0x008fe200078efcff */
[----:B-----5:R-:W-:-:S06]  /*02b0*/  UPRMT UR4, UR5, 0x654, UR4 ;  /* 0x0000065405047896 */ /* 0x020fcc0008000004 */
[----:B------:R-:W-:Y:S02]  /*02c0*/  LEA.HI R12, R12, UR4, RZ, 0x1d ;  /* 0x000000040c0c7c11 */ /* 0x000fe4000f8fe8ff */
[----:B------:R-:W-:Y:S02]  /*02d0*/  LEA.HI R14, R14, UR4, RZ, 0x1d ;  /* 0x000000040e0e7c11 */ /* 0x000fe4000f8fe8ff */
[----:B------:R-:W-:Y:S01]  /*02e0*/  LEA.HI R16, R15, UR4, RZ, 0x1d ;  /* 0x000000040f107c11 */ /* 0x000fe2000f8fe8ff */
[C---:B------:R-:W-:Y:S01]  /*02f0*/  IMAD R19, R13.reuse, 0x4, R12 ;  /* 0x000000040d137824 */ /* 0x040fe200078e020c */
[----:B------:R-:W-:Y:S01]  /*0300*/  LEA.HI R20, R18, UR4, RZ, 0x1d ;  /* 0x0000000412147c11 */ /* 0x000fe2000f8fe8ff */
[C---:B------:R-:W-:Y:S02]  /*0310*/  IMAD R18, R13.reuse, 0x4, R14 ;  /* 0x000000040d127824 */ /* 0x040fe400078e020e */
[----:B------:R-:W-:Y:S01]  /*0320*/  IMAD R21, R13, 0x4, R16 ;  /* 0x000000040d157824 */ /* 0x000fe200078e0210 */
[----:B------:R-:W-:Y:S01]  /*0330*/  LOP3.LUT R16, R17, 0x1fc, RZ, 0xc0, !PT ;  /* 0x000001fc11107812 */ /* 0x000fe200078ec0ff */
[----:B------:R-:W-:Y:S01]  /*0340*/  IMAD R20, R13, 0x4, R20 ;  /* 0x000000040d147824 */ /* 0x000fe200078e0214 */
[----:B------:R-:W-:Y:S01]  /*0350*/  LOP3.LUT R17, R2, 0x1c, R17, 0xf8, !PT ;  /* 0x0000001c02117812 */ /* 0x000fe200078ef811 */
[----:B------:R-:W-:Y:S01]  /*0360*/  VIADD R13, R22, UR4 ;  /* 0x00000004160d7c36 */ /* 0x000fe20008000000 */
[----:B------:R-:W-:-:S02]  /*0370*/  LOP3.LUT R2, R0, R3, RZ, 0xfc, !PT ;  /* 0x0000000300027212 */ /* 0x000fc400078efcff */
[----:B------:R-:W-:Y:S01]  /*0380*/  ISETP.GE.AND P0, PT, R17, 0x40, PT ;  /* 0x000000401100780c */ /* 0x000fe20003f06270 */
[----:B------:R-:W-:Y:S01]  /*0390*/  IMAD R22, R16, 0x4, R13 ;  /* 0x0000000410167824 */ /* 0x000fe200078e020d */
[----:B------:R-:W-:Y:S01]  /*03a0*/  LOP3.LUT R0, R0, 0x10, R3, 0xfe, !PT ;  /* 0x0000001000007812 */ /* 0x000fe200078efe03 */
[C---:B------:R-:W-:Y:S01]  /*03b0*/  IMAD R3, R2.reuse, 0x40, R17 ;  /* 0x0000004002037824 */ /* 0x040fe200078e0211 */
[----:B------:R-:W-:Y:S02]  /*03c0*/  ISETP.LT.AND P1, PT, R2, 0x200, !P0 ;  /* 0x000002000200780c */ /* 0x000fe40004721270 */
[----:B------:R-:W-:Y:S01]  /*03d0*/  ISETP.LT.AND P0, PT, R0, 0x200, !P0 ;  /* 0x000002000000780c */ /* 0x000fe20004701270 */
[----:B--2---:R-:W-:Y:S04]  /*03e0*/  STS [R19], R4 ;  /* 0x0000000413007388 */ /* 0x004fe80000000800 */
[----:B------:R1:W-:Y:S04]  /*03f0*/  STS [R18+0x80], R5 ;  /* 0x0000800512007388 */ /* 0x0003e80000000800 */
[----:B------:R2:W-:Y:S04]  /*0400*/  STS [R21+0x100], R6 ;  /* 0x0001000615007388 */ /* 0x0005e80000000800 */
[----:B------:R3:W-:Y:S01]  /*0410*/  STS [R20+0x180], R7 ;  /* 0x0001800714007388 */ /* 0x0007e20000000800 */
[----:B-1----:R-:W1:Y:S03]  /*0420*/  LDC.64 R4, c[0x0][0x218] ;  /* 0x00008600ff047b82 */ /* 0x002e660000000a00 */
[----:B----4-:R-:W-:Y:S01]  /*0430*/  STS [R19+0x40], R8 ;  /* 0x0000400813007388 */ /* 0x010fe20000000800 */
[----:B--2---:R-:W-:-:S03]  /*0440*/  LOP3.LUT R6, R16, 0x200, RZ, 0xfc, !PT ;  /* 0x0000020010067812 */ /* 0x004fc600078efcff */
[----:B------:R-:W-:Y:S01]  /*0450*/  STS [R18+0xc0], R9 ;  /* 0x0000c00912007388 */ /* 0x000fe20000000800 */
[----:B------:R-:W-:-:S03]  /*0460*/  SHF.R.U32.HI R6, RZ, 0x3, R6 ;  /* 0x00000003ff067819 */ /* 0x000fc60000011606 */
[----:B------:R-:W-:Y:S01]  /*0470*/  STS [R21+0x140], R10 ;  /* 0x0001400a15007388 */ /* 0x000fe20000000800 */
[----:B------:R-:W-:-:S03]  /*0480*/  LOP3.LUT R6, R6, 0x7c, RZ, 0xc0, !PT ;  /* 0x0000007c06067812 */ /* 0x000fc600078ec0ff */
[----:B------:R-:W-:Y:S02]  /*0490*/  STS [R20+0x1c0], R11 ;  /* 0x0001c00b14007388 */ /* 0x000fe40000000800 */
[----:B---3--:R-:W-:Y:S01]  /*04a0*/  VIADD R7, R6, UR4 ;  /* 0x0000000406077c36 */ /* 0x008fe20008000000 */
[----:B------:R-:W-:Y:S03]  /*04b0*/  BAR.SYNC.DEFER_BLOCKING 0x0 ;  /* 0x0000000000007b1d */ /* 0x000fe60000010000 */
[----:B------:R-:W-:Y:S02]  /*04c0*/  IMAD R7, R16, 0x4, R7 ;  /* 0x0000000410077824 */ /* 0x000fe400078e0207 */
[----:B-1----:R-:W-:Y:S01]  /*04d0*/  IMAD.WIDE R2, R3, 0x4, R4 ;  /* 0x0000000403027825 */ /* 0x002fe200078e0204 */
[----:B------:R-:W-:Y:S04]  /*04e0*/  LDS R12, [R22] ;  /* 0x00000000160c7984 */ /* 0x000fe80000000800 */
[----:B------:R-:W-:Y:S04]  /*04f0*/  LDS R13, [R22+0x4] ;  /* 0x00000400160d7984 */ /* 0x000fe80000000800 */
[----:B------:R-:W-:Y:S04]  /*0500*/  LDS R14, [R22+0x8] ;  /* 0x00000800160e7984 */ /* 0x000fe80000000800 */
[----:B------:R-:W1:Y:S04]  /*0510*/  LDS R15, [R22+0xc] ;  /* 0x00000c00160f7984 */ /* 0x000e680000000800 */
[----:B-1----:R1:W-:Y:S01]  /*0520*/  @P1 STG.E.128 desc[UR6][R2.64], R12 ;  /* 0x0000000c02001986 */ /* 0x0023e2000c101d06 */
[----:B------:R-:W-:Y:S05]  /*0530*/  @!P0 EXIT ;  /* 0x000000000000894d */ /* 0x000fea0003800000 */
[----:B------:R-:W-:Y:S01]  /*0540*/  LDS R8, [R7+0x800] ;  /* 0x0008000007087984 */ /* 0x000fe20000000800 */
[----:B------:R-:W-:-:S03]  /*0550*/  IMAD R17, R0, 0x40, R17 ;  /* 0x0000004000117824 */ /* 0x000fc600078e0211 */
[----:B------:R-:W-:Y:S01]  /*0560*/  LDS R9, [R7+0x804] ;  /* 0x0008040007097984 */ /* 0x000fe20000000800 */
[----:B------:R-:W-:-:S03]  /*0570*/  IMAD.WIDE R4, R17, 0x4, R4 ;  /* 0x0000000411047825 */ /* 0x000fc600078e0204 */
[----:B------:R-:W-:Y:S04]  /*0580*/  LDS R10, [R7+0x808] ;  /* 0x00080800070a7984 */ /* 0x000fe80000000800 */
[----:B------:R-:W0:Y:S04]  /*0590*/  LDS R11, [R7+0x80c] ;  /* 0x00080c00070b7984 */ /* 0x000e280000000800 */
[----:B0-----:R-:W-:Y:S01]  /*05a0*/  STG.E.128 desc[UR6][R4.64], R8 ;  /* 0x0000000804007986 */ /* 0x001fe2000c101d06 */
[----:B------:R-:W-:Y:S05]  /*05b0*/  EXIT ;  /* 0x000000000000794d */ /* 0x000fea0003800000 */
.L_x_0:
[----:B------:R-:W-:-:S00]  /*05c0*/  BRA `(.L_x_0) ;  /* 0xfffffffc00fc7947 */ /* 0x000fc0000383ffff */
[----:B------:R-:W-:-:S00]  /*05d0*/  NOP ;  /* 0x0000000000007918 */ /* 0x000fc00000000000 */
        /* <DEDUP_REMOVED lines=10> */
.L_x_1:


//--------------------- .nv.shared.triton_poi_fused_convolution_5 --------------------------
	.section	.nv.shared.triton_poi_fused_convolution_5,"aw",@nobits
	.sectionflags	@""
	.align	16
	.zero		1024


//--------------------- .nv.constant0.triton_poi_fused_convolution_5 --------------------------
	.section	.nv.constant0.triton_poi_fused_convolution_5,"a",@progbits
	.sectionflags	@""
	.align	4
.nv.constant0.triton_poi_fused_convolution_5:
	.zero		552
